//
// Generated by NVIDIA NVVM Compiler
//
// Compiler Build ID: CL-36424714
// Cuda compilation tools, release 13.0, V13.0.88
// Based on NVVM 20.0.0
//

.version 9.0
.target sm_100
.address_size 64

	// .globl	default_function_kernel

.visible .entry default_function_kernel(
	.param .u64 .ptr .align 1 default_function_kernel_param_0,
	.param .u64 .ptr .align 1 default_function_kernel_param_1
)
.maxntid 7
{
	.reg .pred 	%p<5>;
	.reg .b32 	%r<19>;
	.reg .b32 	%f<2>;
	.reg .b64 	%rd<9>;

	ld.param.u64 	%rd1, [default_function_kernel_param_0];
	ld.param.u64 	%rd2, [default_function_kernel_param_1];
	mov.u32 	%r9, %ctaid.x;
	mov.u32 	%r10, %tid.x;
	mad.lo.s32 	%r1, %r9, 7, %r10;
	setp.lt.u32 	%p1, %r1, 96;
	@%p1 bra 	$L__BB0_2;
	shr.u32 	%r13, %r1, 3;
	sub.s32 	%r17, 22, %r13;
	bra.uni 	$L__BB0_4;
$L__BB0_2:
	setp.lt.u32 	%p2, %r1, 8;
	mov.b32 	%r17, 0;
	@%p2 bra 	$L__BB0_4;
	shr.u32 	%r12, %r1, 3;
	add.s32 	%r17, %r12, -1;
$L__BB0_4:
	and.b32  	%r5, %r1, 7;
	setp.eq.s32 	%p3, %r5, 7;
	mov.b32 	%r18, 4;
	@%p3 bra 	$L__BB0_8;
	and.b32  	%r15, %r1, 6;
	setp.ne.s32 	%p4, %r15, 0;
	@%p4 bra 	$L__BB0_7;
	sub.s32 	%r18, 1, %r5;
	bra.uni 	$L__BB0_8;
$L__BB0_7:
	add.s32 	%r18, %r5, -2;
$L__BB0_8:
	cvta.to.global.u64 	%rd3, %rd2;
	cvta.to.global.u64 	%rd4, %rd1;
	mad.lo.s32 	%r16, %r17, 5, %r18;
	mul.wide.s32 	%rd5, %r16, 4;
	add.s64 	%rd6, %rd3, %rd5;
	ld.global.nc.f32 	%f1, [%rd6];
	mul.wide.u32 	%rd7, %r1, 4;
	add.s64 	%rd8, %rd4, %rd7;
	st.global.f32 	[%rd8], %f1;
	ret;

}


// ===== COMPILED SASS (sm_100) =====

	.target	sm_100

	.elftype	@"ET_EXEC"


//--------------------- .note.nv.tkinfo           --------------------------
	.section	.note.nv.tkinfo,"",@"SHT_NOTE"
	.sectionflags	@"SHF_NOTE_NV_TKINFO"
	.tkinfo
        /*0018*/ 	.word	0x00000002
        /*0030*/ 	.string	""
        /*0030*/ 	.string	"ptxas"
        /*0030*/ 	.string	"Cuda compilation tools, release 13.0, V13.0.88"
        /*0030*/ 	.string	"Build cuda_13.0.r13.0/compiler.36424714_0"
        /*0030*/ 	.string	"-arch sm_100 -m 64 "



//--------------------- .note.nv.cuinfo           --------------------------
	.section	.note.nv.cuinfo,"",@"SHT_NOTE"
	.sectionflags	@"SHF_NOTE_NV_CUINFO"
        /*0018*/ 	.short	0x0002
        /*001a*/ 	.short	0x0064
        /*001c*/ 	.short	0x0082
	.zero		2


//--------------------- .nv.info                  --------------------------
	.section	.nv.info,"",@"SHT_CUDA_INFO"
	.align	4


	//----- nvinfo : EIATTR_REGCOUNT
	.align		4
        /*0000*/ 	.byte	0x04, 0x2f
        /*0002*/ 	.short	(.L_1 - .L_0)
	.align		4
.L_0:
        /*0004*/ 	.word	index@(default_function_kernel)
        /*0008*/ 	.word	0x0000000a


	//----- nvinfo : EIATTR_FRAME_SIZE
	.align		4
.L_1:
        /*000c*/ 	.byte	0x04, 0x11
        /*000e*/ 	.short	(.L_3 - .L_2)
	.align		4
.L_2:
        /*0010*/ 	.word	index@(default_function_kernel)
        /*0014*/ 	.word	0x00000000


	//----- nvinfo : EIATTR_MIN_STACK_SIZE
	.align		4
.L_3:
        /*0018*/ 	.byte	0x04, 0x12
        /*001a*/ 	.short	(.L_5 - .L_4)
	.align		4
.L_4:
        /*001c*/ 	.word	index@(default_function_kernel)
        /*0020*/ 	.word	0x00000000
.L_5:


//--------------------- .nv.compat                --------------------------
	.section	.nv.compat,"",@"SHT_CUDA_COMPAT_INFO"
	.align	4
        /*0000*/ 	.byte	0x02, 0x09, 0x00, 0x00, 0x02, 0x02, 0x01, 0x00, 0x02, 0x05, 0x05, 0x00, 0x03, 0x07, 0x01, 0x01
        /*0010*/ 	.byte	0x02, 0x03, 0x00, 0x00, 0x02, 0x06, 0x01, 0x00, 0x04, 0x0b, 0x08, 0x00, 0x09, 0x00, 0x00, 0x00
        /*0020*/ 	.byte	0x00, 0x00, 0x00, 0x00


//--------------------- .nv.info.default_function_kernel --------------------------
	.section	.nv.info.default_function_kernel,"",@"SHT_CUDA_INFO"
	.sectionflags	@""
	.align	4


	//----- nvinfo : EIATTR_CUDA_API_VERSION
	.align		4
        /*0000*/ 	.byte	0x04, 0x37
        /*0002*/ 	.short	(.L_7 - .L_6)
.L_6:
        /*0004*/ 	.word	0x00000082


	//----- nvinfo : EIATTR_KPARAM_INFO
	.align		4
.L_7:
        /*0008*/ 	.byte	0x04, 0x17
        /*000a*/ 	.short	(.L_9 - .L_8)
.L_8:
        /*000c*/ 	.word	0x00000000
        /*0010*/ 	.short	0x0001
        /*0012*/ 	.short	0x0008
        /*0014*/ 	.byte	0x00, 0xf5, 0x21, 0x00


	//----- nvinfo : EIATTR_KPARAM_INFO
	.align		4
.L_9:
        /*0018*/ 	.byte	0x04, 0x17
        /*001a*/ 	.short	(.L_11 - .L_10)
.L_10:
        /*001c*/ 	.word	0x00000000
        /*0020*/ 	.short	0x0000
        /*0022*/ 	.short	0x0000
        /*0024*/ 	.byte	0x00, 0xf5, 0x21, 0x00


	//----- nvinfo : EIATTR_SPARSE_MMA_MASK
	.align		4
.L_11:
        /*0028*/ 	.byte	0x03, 0x50
        /*002a*/ 	.short	0x0000


	//----- nvinfo : EIATTR_MAXREG_COUNT
	.align		4
        /*002c*/ 	.byte	0x03, 0x1b
        /*002e*/ 	.short	0x00ff


	//----- nvinfo : EIATTR_MERCURY_ISA_VERSION
	.align		4
        /*0030*/ 	.byte	0x03, 0x5f
        /*0032*/ 	.short	0x0101


	//----- nvinfo : EIATTR_VRC_CTA_INIT_COUNT
	.align		4
        /*0034*/ 	.byte	0x02, 0x4a
	.zero		1
	.zero		1


	//----- nvinfo : EIATTR_EXIT_INSTR_OFFSETS
	.align		4
        /*0038*/ 	.byte	0x04, 0x1c
        /*003a*/ 	.short	(.L_13 - .L_12)


	//   ....[0]....
.L_12:
        /*003c*/ 	.word	0x000001e0


	//----- nvinfo : EIATTR_MAX_THREADS
	.align		4
.L_13:
        /*0040*/ 	.byte	0x04, 0x05
        /*0042*/ 	.short	(.L_15 - .L_14)
.L_14:
        /*0044*/ 	.word	0x00000007
        /*0048*/ 	.word	0x00000001
        /*004c*/ 	.word	0x00000001


	//----- nvinfo : EIATTR_CRS_STACK_SIZE
	.align		4
.L_15:
        /*0050*/ 	.byte	0x04, 0x1e
        /*0052*/ 	.short	(.L_17 - .L_16)
.L_16:
        /*0054*/ 	.word	0x00000000


	//----- nvinfo : EIATTR_CBANK_PARAM_SIZE
	.align		4
.L_17:
        /*0058*/ 	.byte	0x03, 0x19
        /*005a*/ 	.short	0x0010


	//----- nvinfo : EIATTR_PARAM_CBANK
	.align		4
        /*005c*/ 	.byte	0x04, 0x0a
        /*005e*/ 	.short	(.L_19 - .L_18)
	.align		4
.L_18:
        /*0060*/ 	.word	index@(.nv.constant0.default_function_kernel)
        /*0064*/ 	.short	0x0380
        /*0066*/ 	.short	0x0010


	//----- nvinfo : EIATTR_SW_WAR
	.align		4
.L_19:
        /*0068*/ 	.byte	0x04, 0x36
        /*006a*/ 	.short	(.L_21 - .L_20)
.L_20:
        /*006c*/ 	.word	0x00000008
.L_21:


//--------------------- .nv.callgraph             --------------------------
	.section	.nv.callgraph,"",@"SHT_CUDA_CALLGRAPH"
	.align	4
	.sectionentsize	8
	.align		4
        /*0000*/ 	.word	0x00000000
	.align		4
        /*0004*/ 	.word	0xffffffff
	.align		4
        /*0008*/ 	.word	0x00000000
	.align		4
        /*000c*/ 	.word	0xfffffffe
	.align		4
        /*0010*/ 	.word	0x00000000
	.align		4
        /*0014*/ 	.word	0xfffffffd
	.align		4
        /*0018*/ 	.word	0x00000000
	.align		4
        /*001c*/ 	.word	0xfffffffc


//--------------------- .text.default_function_kernel --------------------------
	.section	.text.default_function_kernel,"ax",@progbits
	.align	128
        .global         default_function_kernel
        .type           default_function_kernel,@function
        .size           default_function_kernel,(.L_x_5 - default_function_kernel)
        .other          default_function_kernel,@"STO_CUDA_ENTRY STV_DEFAULT"
default_function_kernel:
.text.default_function_kernel:
[----:B------:R-:W-:Y:S01]  /*0000*/  LDC R1, c[0x0][0x37c] ;  /* 0x0000df00ff017b82 */ /* 0x000fe20000000800 */
[----:B------:R-:W0:Y:S07]  /*0010*/  S2R R7, SR_CTAID.X ;  /* 0x0000000000077919 */ /* 0x000e2e0000002500 */
[----:B------:R-:W1:Y:S01]  /*0020*/  LDC.64 R2, c[0x0][0x388] ;  /* 0x0000e200ff027b82 */ /* 0x000e620000000a00 */
[----:B------:R-:W2:Y:S01]  /*0030*/  LDCU.64 UR4, c[0x0][0x358] ;  /* 0x00006b00ff0477ac */ /* 0x000ea20008000a00 */
[----:B------:R-:W-:Y:S01]  /*0040*/  BSSY.RECONVERGENT B0, `(.L_x_0) ;  /* 0x000000d000007945 */ /* 0x000fe20003800200 */
[----:B------:R-:W0:Y:S01]  /*0050*/  S2R R0, SR_TID.X ;  /* 0x0000000000007919 */ /* 0x000e220000002100 */
[----:B------:R-:W-:-:S02]  /*0060*/  IMAD.MOV.U32 R5, RZ, RZ, 0x4 ;  /* 0x00000004ff057424 */ /* 0x000fc400078e00ff */
[----:B0-----:R-:W-:-:S05]  /*0070*/  IMAD R7, R7, 0x7, R0 ;  /* 0x0000000707077824 */ /* 0x001fca00078e0200 */
[C---:B------:R-:W-:Y:S02]  /*0080*/  ISETP.GE.U32.AND P1, PT, R7.reuse, 0x60, PT ;  /* 0x000000600700780c */ /* 0x040fe40003f26070 */
[----:B------:R-:W-:-:S04]  /*0090*/  LOP3.LUT R4, R7, 0x7, RZ, 0xc0, !PT ;  /* 0x0000000707047812 */ /* 0x000fc800078ec0ff */
[----:B------:R-:W-:-:S07]  /*00a0*/  ISETP.NE.AND P0, PT, R4, 0x7, PT ;  /* 0x000000070400780c */ /* 0x000fce0003f05270 */
[----:B------:R-:W-:-:S04]  /*00b0*/  @P1 SHF.R.U32.HI R0, RZ, 0x3, R7 ;  /* 0x00000003ff001819 */ /* 0x000fc80000011607 */
[----:B------:R-:W-:Y:S01]  /*00c0*/  @P1 IADD3 R0, PT, PT, -R0, 0x16, RZ ;  /* 0x0000001600001810 */ /* 0x000fe20007ffe1ff */
[----:B-12---:R-:W-:Y:S06]  /*00d0*/  @P1 BRA `(.L_x_1) ;  /* 0x00000000000c1947 */ /* 0x006fec0003800000 */
[----:B------:R-:W-:Y:S01]  /*00e0*/  ISETP.GE.U32.AND P1, PT, R7, 0x8, PT ;  /* 0x000000080700780c */ /* 0x000fe20003f26070 */
[----:B------:R-:W-:-:S12]  /*00f0*/  IMAD.MOV.U32 R0, RZ, RZ, RZ ;  /* 0x000000ffff007224 */ /* 0x000fd800078e00ff */
[----:B------:R-:W-:-:S07]  /*0100*/  @P1 LEA.HI R0, R7, 0xffffffff, RZ, 0x1d ;  /* 0xffffffff07001811 */ /* 0x000fce00078fe8ff */
.L_x_1:
[----:B------:R-:W-:Y:S05]  /*0110*/  BSYNC.RECONVERGENT B0 ;  /* 0x0000000000007941 */ /* 0x000fea0003800200 */
.L_x_0:
[----:B------:R-:W-:Y:S04]  /*0120*/  BSSY.RECONVERGENT B0, `(.L_x_2) ;  /* 0x0000005000007945 */ /* 0x000fe80003800200 */
[----:B------:R-:W-:Y:S05]  /*0130*/  @!P0 BRA `(.L_x_3) ;  /* 0x00000000000c8947 */ /* 0x000fea0003800000 */
[----:B------:R-:W-:-:S13]  /*0140*/  LOP3.LUT P0, RZ, R7, 0x6, RZ, 0xc0, !PT ;  /* 0x0000000607ff7812 */ /* 0x000fda000780c0ff */
[C---:B------:R-:W-:Y:S01]  /*0150*/  @!P0 IADD3 R5, PT, PT, -R4.reuse, 0x1, RZ ;  /* 0x0000000104058810 */ /* 0x040fe20007ffe1ff */
[----:B------:R-:W-:-:S07]  /*0160*/  @P0 VIADD R5, R4, 0xfffffffe ;  /* 0xfffffffe04050836 */ /* 0x000fce0000000000 */
.L_x_3:
[----:B------:R-:W-:Y:S05]  /*0170*/  BSYNC.RECONVERGENT B0 ;  /* 0x0000000000007941 */ /* 0x000fea0003800200 */
.L_x_2:
[----:B------:R-:W-:-:S04]  /*0180*/  IMAD R5, R0, 0x5, R5 ;  /* 0x0000000500057824 */ /* 0x000fc800078e0205 */
[----:B------:R-:W-:Y:S02]  /*0190*/  IMAD.WIDE R2, R5, 0x4, R2 ;  /* 0x0000000405027825 */ /* 0x000fe400078e0202 */
[----:B------:R-:W0:Y:S04]  /*01a0*/  LDC.64 R4, c[0x0][0x380] ;  /* 0x0000e000ff047b82 */ /* 0x000e280000000a00 */
[----:B------:R-:W2:Y:S01]  /*01b0*/  LDG.E.CONSTANT R3, desc[UR4][R2.64] ;  /* 0x0000000402037981 */ /* 0x000ea2000c1e9900 */
[----:B0-----:R-:W-:-:S05]  /*01c0*/  IMAD.WIDE.U32 R4, R7, 0x4, R4 ;  /* 0x0000000407047825 */ /* 0x001fca00078e0004 */
[----:B--2---:R-:W-:Y:S01]  /*01d0*/  STG.E desc[UR4][R4.64], R3 ;  /* 0x0000000304007986 */ /* 0x004fe2000c101904 */
[----:B------:R-:W-:Y:S05]  /*01e0*/  EXIT ;  /* 0x000000000000794d */ /* 0x000fea0003800000 */
.L_x_4:
[----:B------:R-:W-:-:S00]  /*01f0*/  BRA `(.L_x_4) ;  /* 0xfffffffc00fc7947 */ /* 0x000fc0000383ffff */
[----:B------:R-:W-:-:S00]  /*0200*/  NOP ;  /* 0x0000000000007918 */ /* 0x000fc00000000000 */
[----:B------:R-:W-:-:S00]  /*0210*/  NOP ;  /* 0x0000000000007918 */ /* 0x000fc00000000000 */
[----:B------:R-:W-:-:S00]  /*0220*/  NOP ;  /* 0x0000000000007918 */ /* 0x000fc00000000000 */
[----:B------:R-:W-:-:S00]  /*0230*/  NOP ;  /* 0x0000000000007918 */ /* 0x000fc00000000000 */
[----:B------:R-:W-:-:S00]  /*0240*/  NOP ;  /* 0x0000000000007918 */ /* 0x000fc00000000000 */
[----:B------:R-:W-:-:S00]  /*0250*/  NOP ;  /* 0x0000000000007918 */ /* 0x000fc00000000000 */
[----:B------:R-:W-:-:S00]  /*0260*/  NOP ;  /* 0x0000000000007918 */ /* 0x000fc00000000000 */
[----:B------:R-:W-:-:S00]  /*0270*/  NOP ;  /* 0x0000000000007918 */ /* 0x000fc00000000000 */
.L_x_5:


//--------------------- .nv.shared.reserved.0     --------------------------
	.section	.nv.shared.reserved.0,"aw",@nobits
	.weak		__nv_reservedSMEM_offset_0_alias
	.size		__nv_reservedSMEM_offset_0_alias, 0, 64
	.other		__nv_reservedSMEM_offset_0_alias,@"STO_CUDA_RESERVED_SHARED STV_DEFAULT"
__nv_reservedSMEM_offset_0_alias:
	.zero		0
	.zero		64


//--------------------- .nv.constant0.default_function_kernel --------------------------
	.section	.nv.constant0.default_function_kernel,"a",@progbits
	.sectionflags	@""
	.align	4
.nv.constant0.default_function_kernel:
	.zero		912


//--------------------- SYMBOLS --------------------------

	.type		.nv.reservedSmem.offset0,@object
	.size		.nv.reservedSmem.offset0,0x4
